//
// Generated by NVIDIA NVVM Compiler
//
// Compiler Build ID: CL-36424714
// Cuda compilation tools, release 13.0, V13.0.88
// Based on NVVM 20.0.0
//

.version 9.0
.target sm_100
.address_size 64

	// .globl	_Z22advancedStrategyKernelPKfPfi

.visible .entry _Z22advancedStrategyKernelPKfPfi(
	.param .u64 .ptr .align 1 _Z22advancedStrategyKernelPKfPfi_param_0,
	.param .u64 .ptr .align 1 _Z22advancedStrategyKernelPKfPfi_param_1,
	.param .u32 _Z22advancedStrategyKernelPKfPfi_param_2
)
{
	.reg .pred 	%p<2>;
	.reg .b32 	%r<6>;
	.reg .b32 	%f<3>;
	.reg .b64 	%rd<8>;

	ld.param.u64 	%rd1, [_Z22advancedStrategyKernelPKfPfi_param_0];
	ld.param.u64 	%rd2, [_Z22advancedStrategyKernelPKfPfi_param_1];
	ld.param.u32 	%r2, [_Z22advancedStrategyKernelPKfPfi_param_2];
	mov.u32 	%r3, %ctaid.x;
	mov.u32 	%r4, %ntid.x;
	mov.u32 	%r5, %tid.x;
	mad.lo.s32 	%r1, %r3, %r4, %r5;
	setp.ge.s32 	%p1, %r1, %r2;
	@%p1 bra 	$L__BB0_2;
	cvta.to.global.u64 	%rd3, %rd1;
	cvta.to.global.u64 	%rd4, %rd2;
	mul.wide.s32 	%rd5, %r1, 4;
	add.s64 	%rd6, %rd3, %rd5;
	ld.global.f32 	%f1, [%rd6];
	mul.f32 	%f2, %f1, 0f3F8CCCCD;
	add.s64 	%rd7, %rd4, %rd5;
	st.global.f32 	[%rd7], %f2;
$L__BB0_2:
	ret;

}


// ===== COMPILED SASS (sm_100) =====

	.target	sm_100

	.elftype	@"ET_EXEC"


//--------------------- .note.nv.tkinfo           --------------------------
	.section	.note.nv.tkinfo,"",@"SHT_NOTE"
	.sectionflags	@"SHF_NOTE_NV_TKINFO"
	.tkinfo
        /*0018*/ 	.word	0x00000002
        /*0030*/ 	.string	""
        /*0030*/ 	.string	"ptxas"
        /*0030*/ 	.string	"Cuda compilation tools, release 13.0, V13.0.88"
        /*0030*/ 	.string	"Build cuda_13.0.r13.0/compiler.36424714_0"
        /*0030*/ 	.string	"-arch sm_100 -m 64 "



//--------------------- .note.nv.cuinfo           --------------------------
	.section	.note.nv.cuinfo,"",@"SHT_NOTE"
	.sectionflags	@"SHF_NOTE_NV_CUINFO"
        /*0018*/ 	.short	0x0002
        /*001a*/ 	.short	0x0064
        /*001c*/ 	.short	0x0082
	.zero		2


//--------------------- .nv.info                  --------------------------
	.section	.nv.info,"",@"SHT_CUDA_INFO"
	.align	4


	//----- nvinfo : EIATTR_REGCOUNT
	.align		4
        /*0000*/ 	.byte	0x04, 0x2f
        /*0002*/ 	.short	(.L_1 - .L_0)
	.align		4
.L_0:
        /*0004*/ 	.word	index@(_Z22advancedStrategyKernelPKfPfi)
        /*0008*/ 	.word	0x0000000a


	//----- nvinfo : EIATTR_FRAME_SIZE
	.align		4
.L_1:
        /*000c*/ 	.byte	0x04, 0x11
        /*000e*/ 	.short	(.L_3 - .L_2)
	.align		4
.L_2:
        /*0010*/ 	.word	index@(_Z22advancedStrategyKernelPKfPfi)
        /*0014*/ 	.word	0x00000000


	//----- nvinfo : EIATTR_MIN_STACK_SIZE
	.align		4
.L_3:
        /*0018*/ 	.byte	0x04, 0x12
        /*001a*/ 	.short	(.L_5 - .L_4)
	.align		4
.L_4:
        /*001c*/ 	.word	index@(_Z22advancedStrategyKernelPKfPfi)
        /*0020*/ 	.word	0x00000000
.L_5:


//--------------------- .nv.compat                --------------------------
	.section	.nv.compat,"",@"SHT_CUDA_COMPAT_INFO"
	.align	4
        /*0000*/ 	.byte	0x02, 0x09, 0x00, 0x00, 0x02, 0x02, 0x01, 0x00, 0x02, 0x05, 0x05, 0x00, 0x03, 0x07, 0x01, 0x01
        /*0010*/ 	.byte	0x02, 0x03, 0x00, 0x00, 0x02, 0x06, 0x01, 0x00, 0x04, 0x0b, 0x08, 0x00, 0x09, 0x00, 0x00, 0x00
        /*0020*/ 	.byte	0x00, 0x00, 0x00, 0x00


//--------------------- .nv.info._Z22advancedStrategyKernelPKfPfi --------------------------
	.section	.nv.info._Z22advancedStrategyKernelPKfPfi,"",@"SHT_CUDA_INFO"
	.sectionflags	@""
	.align	4


	//----- nvinfo : EIATTR_CUDA_API_VERSION
	.align		4
        /*0000*/ 	.byte	0x04, 0x37
        /*0002*/ 	.short	(.L_7 - .L_6)
.L_6:
        /*0004*/ 	.word	0x00000082


	//----- nvinfo : EIATTR_KPARAM_INFO
	.align		4
.L_7:
        /*0008*/ 	.byte	0x04, 0x17
        /*000a*/ 	.short	(.L_9 - .L_8)
.L_8:
        /*000c*/ 	.word	0x00000000
        /*0010*/ 	.short	0x0002
        /*0012*/ 	.short	0x0010
        /*0014*/ 	.byte	0x00, 0xf0, 0x11, 0x00


	//----- nvinfo : EIATTR_KPARAM_INFO
	.align		4
.L_9:
        /*0018*/ 	.byte	0x04, 0x17
        /*001a*/ 	.short	(.L_11 - .L_10)
.L_10:
        /*001c*/ 	.word	0x00000000
        /*0020*/ 	.short	0x0001
        /*0022*/ 	.short	0x0008
        /*0024*/ 	.byte	0x00, 0xf5, 0x21, 0x00


	//----- nvinfo : EIATTR_KPARAM_INFO
	.align		4
.L_11:
        /*0028*/ 	.byte	0x04, 0x17
        /*002a*/ 	.short	(.L_13 - .L_12)
.L_12:
        /*002c*/ 	.word	0x00000000
        /*0030*/ 	.short	0x0000
        /*0032*/ 	.short	0x0000
        /*0034*/ 	.byte	0x00, 0xf5, 0x21, 0x00


	//----- nvinfo : EIATTR_SPARSE_MMA_MASK
	.align		4
.L_13:
        /*0038*/ 	.byte	0x03, 0x50
        /*003a*/ 	.short	0x0000


	//----- nvinfo : EIATTR_MAXREG_COUNT
	.align		4
        /*003c*/ 	.byte	0x03, 0x1b
        /*003e*/ 	.short	0x00ff


	//----- nvinfo : EIATTR_MERCURY_ISA_VERSION
	.align		4
        /*0040*/ 	.byte	0x03, 0x5f
        /*0042*/ 	.short	0x0101


	//----- nvinfo : EIATTR_VRC_CTA_INIT_COUNT
	.align		4
        /*0044*/ 	.byte	0x02, 0x4a
	.zero		1
	.zero		1


	//----- nvinfo : EIATTR_EXIT_INSTR_OFFSETS
	.align		4
        /*0048*/ 	.byte	0x04, 0x1c
        /*004a*/ 	.short	(.L_15 - .L_14)


	//   ....[0]....
.L_14:
        /*004c*/ 	.word	0x00000070


	//   ....[1]....
        /*0050*/ 	.word	0x00000100


	//----- nvinfo : EIATTR_CBANK_PARAM_SIZE
	.align		4
.L_15:
        /*0054*/ 	.byte	0x03, 0x19
        /*0056*/ 	.short	0x0014


	//----- nvinfo : EIATTR_PARAM_CBANK
	.align		4
        /*0058*/ 	.byte	0x04, 0x0a
        /*005a*/ 	.short	(.L_17 - .L_16)
	.align		4
.L_16:
        /*005c*/ 	.word	index@(.nv.constant0._Z22advancedStrategyKernelPKfPfi)
        /*0060*/ 	.short	0x0380
        /*0062*/ 	.short	0x0014


	//----- nvinfo : EIATTR_SW_WAR
	.align		4
.L_17:
        /*0064*/ 	.byte	0x04, 0x36
        /*0066*/ 	.short	(.L_19 - .L_18)
.L_18:
        /*0068*/ 	.word	0x00000008
.L_19:


//--------------------- .nv.callgraph             --------------------------
	.section	.nv.callgraph,"",@"SHT_CUDA_CALLGRAPH"
	.align	4
	.sectionentsize	8
	.align		4
        /*0000*/ 	.word	0x00000000
	.align		4
        /*0004*/ 	.word	0xffffffff
	.align		4
        /*0008*/ 	.word	0x00000000
	.align		4
        /*000c*/ 	.word	0xfffffffe
	.align		4
        /*0010*/ 	.word	0x00000000
	.align		4
        /*0014*/ 	.word	0xfffffffd
	.align		4
        /*0018*/ 	.word	0x00000000
	.align		4
        /*001c*/ 	.word	0xfffffffc


//--------------------- .text._Z22advancedStrategyKernelPKfPfi --------------------------
	.section	.text._Z22advancedStrategyKernelPKfPfi,"ax",@progbits
	.align	128
        .global         _Z22advancedStrategyKernelPKfPfi
        .type           _Z22advancedStrategyKernelPKfPfi,@function
        .size           _Z22advancedStrategyKernelPKfPfi,(.L_x_1 - _Z22advancedStrategyKernelPKfPfi)
        .other          _Z22advancedStrategyKernelPKfPfi,@"STO_CUDA_ENTRY STV_DEFAULT"
_Z22advancedStrategyKernelPKfPfi:
.text._Z22advancedStrategyKernelPKfPfi:
[----:B------:R-:W-:Y:S01]  /*0000*/  LDC R1, c[0x0][0x37c] ;  /* 0x0000df00ff017b82 */ /* 0x000fe20000000800 */
[----:B------:R-:W0:Y:S07]  /*0010*/  S2R R0, SR_TID.X ;  /* 0x0000000000007919 */ /* 0x000e2e0000002100 */
[----:B------:R-:W0:Y:S01]  /*0020*/  S2UR UR4, SR_CTAID.X ;  /* 0x00000000000479c3 */ /* 0x000e220000002500 */
[----:B------:R-:W1:Y:S07]  /*0030*/  LDCU UR5, c[0x0][0x390] ;  /* 0x00007200ff0577ac */ /* 0x000e6e0008000800 */
[----:B------:R-:W0:Y:S02]  /*0040*/  LDC R7, c[0x0][0x360] ;  /* 0x0000d800ff077b82 */ /* 0x000e240000000800 */
[----:B0-----:R-:W-:-:S05]  /*0050*/  IMAD R7, R7, UR4, R0 ;  /* 0x0000000407077c24 */ /* 0x001fca000f8e0200 */
[----:B-1----:R-:W-:-:S13]  /*0060*/  ISETP.GE.AND P0, PT, R7, UR5, PT ;  /* 0x0000000507007c0c */ /* 0x002fda000bf06270 */
[----:B------:R-:W-:Y:S05]  /*0070*/  @P0 EXIT ;  /* 0x000000000000094d */ /* 0x000fea0003800000 */
[----:B------:R-:W0:Y:S01]  /*0080*/  LDC.64 R2, c[0x0][0x380] ;  /* 0x0000e000ff027b82 */ /* 0x000e220000000a00 */
[----:B------:R-:W1:Y:S07]  /*0090*/  LDCU.64 UR4, c[0x0][0x358] ;  /* 0x00006b00ff0477ac */ /* 0x000e6e0008000a00 */
[----:B------:R-:W2:Y:S01]  /*00a0*/  LDC.64 R4, c[0x0][0x388] ;  /* 0x0000e200ff047b82 */ /* 0x000ea20000000a00 */
[----:B0-----:R-:W-:-:S06]  /*00b0*/  IMAD.WIDE R2, R7, 0x4, R2 ;  /* 0x0000000407027825 */ /* 0x001fcc00078e0202 */
[----:B-1----:R-:W3:Y:S01]  /*00c0*/  LDG.E R2, desc[UR4][R2.64] ;  /* 0x0000000402027981 */ /* 0x002ee2000c1e1900 */
[----:B--2---:R-:W-:-:S04]  /*00d0*/  IMAD.WIDE R4, R7, 0x4, R4 ;  /* 0x0000000407047825 */ /* 0x004fc800078e0204 */
[----:B---3--:R-:W-:-:S05]  /*00e0*/  FMUL R7, R2, 1.1000000238418579102 ;  /* 0x3f8ccccd02077820 */ /* 0x008fca0000400000 */
[----:B------:R-:W-:Y:S01]  /*00f0*/  STG.E desc[UR4][R4.64], R7 ;  /* 0x0000000704007986 */ /* 0x000fe2000c101904 */
[----:B------:R-:W-:Y:S05]  /*0100*/  EXIT ;  /* 0x000000000000794d */ /* 0x000fea0003800000 */
.L_x_0:
[----:B------:R-:W-:-:S00]  /*0110*/  BRA `(.L_x_0) ;  /* 0xfffffffc00fc7947 */ /* 0x000fc0000383ffff */
[----:B------:R-:W-:-:S00]  /*0120*/  NOP ;  /* 0x0000000000007918 */ /* 0x000fc00000000000 */
        /* <DEDUP_REMOVED lines=13> */
.L_x_1:


//--------------------- .nv.shared.reserved.0     --------------------------
	.section	.nv.shared.reserved.0,"aw",@nobits
	.weak		__nv_reservedSMEM_offset_0_alias
	.size		__nv_reservedSMEM_offset_0_alias, 0, 64
	.other		__nv_reservedSMEM_offset_0_alias,@"STO_CUDA_RESERVED_SHARED STV_DEFAULT"
__nv_reservedSMEM_offset_0_alias:
	.zero		0
	.zero		64


//--------------------- .nv.constant0._Z22advancedStrategyKernelPKfPfi --------------------------
	.section	.nv.constant0._Z22advancedStrategyKernelPKfPfi,"a",@progbits
	.sectionflags	@""
	.align	4
.nv.constant0._Z22advancedStrategyKernelPKfPfi:
	.zero		916


//--------------------- SYMBOLS --------------------------

	.type		.nv.reservedSmem.offset0,@object
	.size		.nv.reservedSmem.offset0,0x4
